//
// Generated by NVIDIA NVVM Compiler
//
// Compiler Build ID: CL-36424714
// Cuda compilation tools, release 13.0, V13.0.88
// Based on NVVM 20.0.0
//

.version 9.0
.target sm_100
.address_size 64

	// .globl	_Z9blankCallv

.visible .entry _Z9blankCallv()
{


	ret;

}
	// .globl	_Z16computeHistogramPcPi
.visible .entry _Z16computeHistogramPcPi(
	.param .u64 .ptr .align 1 _Z16computeHistogramPcPi_param_0,
	.param .u64 .ptr .align 1 _Z16computeHistogramPcPi_param_1
)
{
	.reg .pred 	%p<3>;
	.reg .b16 	%rs<2>;
	.reg .b32 	%r<8>;
	.reg .b64 	%rd<9>;

	ld.param.u64 	%rd1, [_Z16computeHistogramPcPi_param_0];
	ld.param.u64 	%rd2, [_Z16computeHistogramPcPi_param_1];
	mov.u32 	%r2, %ntid.x;
	mov.u32 	%r3, %ctaid.x;
	mov.u32 	%r4, %tid.x;
	mad.lo.s32 	%r1, %r2, %r3, %r4;
	setp.gt.s32 	%p1, %r1, 9999999;
	@%p1 bra 	$L__BB1_3;
	cvta.to.global.u64 	%rd3, %rd1;
	cvt.s64.s32 	%rd4, %r1;
	add.s64 	%rd5, %rd3, %rd4;
	ld.global.u8 	%rs1, [%rd5];
	setp.eq.s16 	%p2, %rs1, 0;
	@%p2 bra 	$L__BB1_3;
	cvta.to.global.u64 	%rd6, %rd2;
	cvt.u32.u16 	%r5, %rs1;
	cvt.s32.s8 	%r6, %r5;
	mul.wide.s32 	%rd7, %r6, 4;
	add.s64 	%rd8, %rd6, %rd7;
	atom.global.add.u32 	%r7, [%rd8+-192], 1;
$L__BB1_3:
	ret;

}


// ===== COMPILED SASS (sm_100) =====

	.target	sm_100

	.elftype	@"ET_EXEC"


//--------------------- .note.nv.tkinfo           --------------------------
	.section	.note.nv.tkinfo,"",@"SHT_NOTE"
	.sectionflags	@"SHF_NOTE_NV_TKINFO"
	.tkinfo
        /*0018*/ 	.word	0x00000002
        /*0030*/ 	.string	""
        /*0030*/ 	.string	"ptxas"
        /*0030*/ 	.string	"Cuda compilation tools, release 13.0, V13.0.88"
        /*0030*/ 	.string	"Build cuda_13.0.r13.0/compiler.36424714_0"
        /*0030*/ 	.string	"-arch sm_100 -m 64 "



//--------------------- .note.nv.cuinfo           --------------------------
	.section	.note.nv.cuinfo,"",@"SHT_NOTE"
	.sectionflags	@"SHF_NOTE_NV_CUINFO"
        /*0018*/ 	.short	0x0002
        /*001a*/ 	.short	0x0064
        /*001c*/ 	.short	0x0082
	.zero		2


//--------------------- .nv.info                  --------------------------
	.section	.nv.info,"",@"SHT_CUDA_INFO"
	.align	4


	//----- nvinfo : EIATTR_REGCOUNT
	.align		4
        /*0000*/ 	.byte	0x04, 0x2f
        /*0002*/ 	.short	(.L_1 - .L_0)
	.align		4
.L_0:
        /*0004*/ 	.word	index@(_Z9blankCallv)
        /*0008*/ 	.word	0x00000004


	//----- nvinfo : EIATTR_FRAME_SIZE
	.align		4
.L_1:
        /*000c*/ 	.byte	0x04, 0x11
        /*000e*/ 	.short	(.L_3 - .L_2)
	.align		4
.L_2:
        /*0010*/ 	.word	index@(_Z9blankCallv)
        /*0014*/ 	.word	0x00000000


	//----- nvinfo : EIATTR_REGCOUNT
	.align		4
.L_3:
        /*0018*/ 	.byte	0x04, 0x2f
        /*001a*/ 	.short	(.L_5 - .L_4)
	.align		4
.L_4:
        /*001c*/ 	.word	index@(_Z16computeHistogramPcPi)
        /*0020*/ 	.word	0x0000000a


	//----- nvinfo : EIATTR_FRAME_SIZE
	.align		4
.L_5:
        /*0024*/ 	.byte	0x04, 0x11
        /*0026*/ 	.short	(.L_7 - .L_6)
	.align		4
.L_6:
        /*0028*/ 	.word	index@(_Z16computeHistogramPcPi)
        /*002c*/ 	.word	0x00000000


	//----- nvinfo : EIATTR_MIN_STACK_SIZE
	.align		4
.L_7:
        /*0030*/ 	.byte	0x04, 0x12
        /*0032*/ 	.short	(.L_9 - .L_8)
	.align		4
.L_8:
        /*0034*/ 	.word	index@(_Z16computeHistogramPcPi)
        /*0038*/ 	.word	0x00000000


	//----- nvinfo : EIATTR_MIN_STACK_SIZE
	.align		4
.L_9:
        /*003c*/ 	.byte	0x04, 0x12
        /*003e*/ 	.short	(.L_11 - .L_10)
	.align		4
.L_10:
        /*0040*/ 	.word	index@(_Z9blankCallv)
        /*0044*/ 	.word	0x00000000
.L_11:


//--------------------- .nv.compat                --------------------------
	.section	.nv.compat,"",@"SHT_CUDA_COMPAT_INFO"
	.align	4
        /*0000*/ 	.byte	0x02, 0x09, 0x00, 0x00, 0x02, 0x02, 0x01, 0x00, 0x02, 0x05, 0x05, 0x00, 0x03, 0x07, 0x01, 0x01
        /*0010*/ 	.byte	0x02, 0x03, 0x00, 0x00, 0x02, 0x06, 0x01, 0x00, 0x04, 0x0b, 0x08, 0x00, 0x09, 0x00, 0x00, 0x00
        /*0020*/ 	.byte	0x00, 0x00, 0x00, 0x00


//--------------------- .nv.info._Z16computeHistogramPcPi --------------------------
	.section	.nv.info._Z16computeHistogramPcPi,"",@"SHT_CUDA_INFO"
	.sectionflags	@""
	.align	4


	//----- nvinfo : EIATTR_CUDA_API_VERSION
	.align		4
        /*0000*/ 	.byte	0x04, 0x37
        /*0002*/ 	.short	(.L_13 - .L_12)
.L_12:
        /*0004*/ 	.word	0x00000082


	//----- nvinfo : EIATTR_KPARAM_INFO
	.align		4
.L_13:
        /*0008*/ 	.byte	0x04, 0x17
        /*000a*/ 	.short	(.L_15 - .L_14)
.L_14:
        /*000c*/ 	.word	0x00000000
        /*0010*/ 	.short	0x0001
        /*0012*/ 	.short	0x0008
        /*0014*/ 	.byte	0x00, 0xf5, 0x21, 0x00


	//----- nvinfo : EIATTR_KPARAM_INFO
	.align		4
.L_15:
        /*0018*/ 	.byte	0x04, 0x17
        /*001a*/ 	.short	(.L_17 - .L_16)
.L_16:
        /*001c*/ 	.word	0x00000000
        /*0020*/ 	.short	0x0000
        /*0022*/ 	.short	0x0000
        /*0024*/ 	.byte	0x00, 0xf5, 0x21, 0x00


	//----- nvinfo : EIATTR_SPARSE_MMA_MASK
	.align		4
.L_17:
        /*0028*/ 	.byte	0x03, 0x50
        /*002a*/ 	.short	0x0000


	//----- nvinfo : EIATTR_MAXREG_COUNT
	.align		4
        /*002c*/ 	.byte	0x03, 0x1b
        /*002e*/ 	.short	0x00ff


	//----- nvinfo : EIATTR_MERCURY_ISA_VERSION
	.align		4
        /*0030*/ 	.byte	0x03, 0x5f
        /*0032*/ 	.short	0x0101


	//----- nvinfo : EIATTR_VRC_CTA_INIT_COUNT
	.align		4
        /*0034*/ 	.byte	0x02, 0x4a
	.zero		1
	.zero		1


	//----- nvinfo : EIATTR_EXIT_INSTR_OFFSETS
	.align		4
        /*0038*/ 	.byte	0x04, 0x1c
        /*003a*/ 	.short	(.L_19 - .L_18)


	//   ....[0]....
.L_18:
        /*003c*/ 	.word	0x00000060


	//   ....[1]....
        /*0040*/ 	.word	0x000000d0


	//   ....[2]....
        /*0044*/ 	.word	0x00000130


	//----- nvinfo : EIATTR_CBANK_PARAM_SIZE
	.align		4
.L_19:
        /*0048*/ 	.byte	0x03, 0x19
        /*004a*/ 	.short	0x0010


	//----- nvinfo : EIATTR_PARAM_CBANK
	.align		4
        /*004c*/ 	.byte	0x04, 0x0a
        /*004e*/ 	.short	(.L_21 - .L_20)
	.align		4
.L_20:
        /*0050*/ 	.word	index@(.nv.constant0._Z16computeHistogramPcPi)
        /*0054*/ 	.short	0x0380
        /*0056*/ 	.short	0x0010


	//----- nvinfo : EIATTR_SW_WAR
	.align		4
.L_21:
        /*0058*/ 	.byte	0x04, 0x36
        /*005a*/ 	.short	(.L_23 - .L_22)
.L_22:
        /*005c*/ 	.word	0x00000008
.L_23:


//--------------------- .nv.info._Z9blankCallv    --------------------------
	.section	.nv.info._Z9blankCallv,"",@"SHT_CUDA_INFO"
	.sectionflags	@""
	.align	4


	//----- nvinfo : EIATTR_CUDA_API_VERSION
	.align		4
        /*0000*/ 	.byte	0x04, 0x37
        /*0002*/ 	.short	(.L_25 - .L_24)
.L_24:
        /*0004*/ 	.word	0x00000082


	//----- nvinfo : EIATTR_SPARSE_MMA_MASK
	.align		4
.L_25:
        /*0008*/ 	.byte	0x03, 0x50
        /*000a*/ 	.short	0x0000


	//----- nvinfo : EIATTR_MAXREG_COUNT
	.align		4
        /*000c*/ 	.byte	0x03, 0x1b
        /*000e*/ 	.short	0x00ff


	//----- nvinfo : EIATTR_MERCURY_ISA_VERSION
	.align		4
        /*0010*/ 	.byte	0x03, 0x5f
        /*0012*/ 	.short	0x0101


	//----- nvinfo : EIATTR_VRC_CTA_INIT_COUNT
	.align		4
        /*0014*/ 	.byte	0x02, 0x4a
	.zero		1
	.zero		1


	//----- nvinfo : EIATTR_EXIT_INSTR_OFFSETS
	.align		4
        /*0018*/ 	.byte	0x04, 0x1c
        /*001a*/ 	.short	(.L_27 - .L_26)


	//   ....[0]....
.L_26:
        /*001c*/ 	.word	0x00000010


	//----- nvinfo : EIATTR_SW_WAR
	.align		4
.L_27:
        /*0020*/ 	.byte	0x04, 0x36
        /*0022*/ 	.short	(.L_29 - .L_28)
.L_28:
        /*0024*/ 	.word	0x00000008
.L_29:


//--------------------- .nv.callgraph             --------------------------
	.section	.nv.callgraph,"",@"SHT_CUDA_CALLGRAPH"
	.align	4
	.sectionentsize	8
	.align		4
        /*0000*/ 	.word	0x00000000
	.align		4
        /*0004*/ 	.word	0xffffffff
	.align		4
        /*0008*/ 	.word	0x00000000
	.align		4
        /*000c*/ 	.word	0xfffffffe
	.align		4
        /*0010*/ 	.word	0x00000000
	.align		4
        /*0014*/ 	.word	0xfffffffd
	.align		4
        /*0018*/ 	.word	0x00000000
	.align		4
        /*001c*/ 	.word	0xfffffffc


//--------------------- .text._Z16computeHistogramPcPi --------------------------
	.section	.text._Z16computeHistogramPcPi,"ax",@progbits
	.align	128
        .global         _Z16computeHistogramPcPi
        .type           _Z16computeHistogramPcPi,@function
        .size           _Z16computeHistogramPcPi,(.L_x_2 - _Z16computeHistogramPcPi)
        .other          _Z16computeHistogramPcPi,@"STO_CUDA_ENTRY STV_DEFAULT"
_Z16computeHistogramPcPi:
.text._Z16computeHistogramPcPi:
[----:B------:R-:W-:Y:S01]  /*0000*/  LDC R1, c[0x0][0x37c] ;  /* 0x0000df00ff017b82 */ /* 0x000fe20000000800 */
[----:B------:R-:W0:Y:S01]  /*0010*/  S2R R0, SR_CTAID.X ;  /* 0x0000000000007919 */ /* 0x000e220000002500 */
[----:B------:R-:W0:Y:S01]  /*0020*/  LDCU UR4, c[0x0][0x360] ;  /* 0x00006c00ff0477ac */ /* 0x000e220008000800 */
[----:B------:R-:W0:Y:S02]  /*0030*/  S2R R3, SR_TID.X ;  /* 0x0000000000037919 */ /* 0x000e240000002100 */
[----:B0-----:R-:W-:-:S05]  /*0040*/  IMAD R0, R0, UR4, R3 ;  /* 0x0000000400007c24 */ /* 0x001fca000f8e0203 */
[----:B------:R-:W-:-:S13]  /*0050*/  ISETP.GT.AND P0, PT, R0, 0x98967f, PT ;  /* 0x0098967f0000780c */ /* 0x000fda0003f04270 */
[----:B------:R-:W-:Y:S05]  /*0060*/  @P0 EXIT ;  /* 0x000000000000094d */ /* 0x000fea0003800000 */
[----:B------:R-:W0:Y:S01]  /*0070*/  LDCU.64 UR6, c[0x0][0x380] ;  /* 0x00007000ff0677ac */ /* 0x000e220008000a00 */
[----:B------:R-:W1:Y:S01]  /*0080*/  LDCU.64 UR4, c[0x0][0x358] ;  /* 0x00006b00ff0477ac */ /* 0x000e620008000a00 */
[----:B0-----:R-:W-:-:S04]  /*0090*/  IADD3 R2, P0, PT, R0, UR6, RZ ;  /* 0x0000000600027c10 */ /* 0x001fc8000ff1e0ff */
[----:B------:R-:W-:-:S05]  /*00a0*/  LEA.HI.X.SX32 R3, R0, UR7, 0x1, P0 ;  /* 0x0000000700037c11 */ /* 0x000fca00080f0eff */
[----:B-1----:R-:W2:Y:S02]  /*00b0*/  LDG.E.U8 R0, desc[UR4][R2.64] ;  /* 0x0000000402007981 */ /* 0x002ea4000c1e1100 */
[----:B--2---:R-:W-:-:S13]  /*00c0*/  ISETP.NE.AND P0, PT, R0, RZ, PT ;  /* 0x000000ff0000720c */ /* 0x004fda0003f05270 */
[----:B------:R-:W-:Y:S05]  /*00d0*/  @!P0 EXIT ;  /* 0x000000000000894d */ /* 0x000fea0003800000 */
[----:B------:R-:W0:Y:S01]  /*00e0*/  LDC.64 R2, c[0x0][0x388] ;  /* 0x0000e200ff027b82 */ /* 0x000e220000000a00 */
[----:B------:R-:W-:Y:S01]  /*00f0*/  PRMT R5, R0, 0x8880, RZ ;  /* 0x0000888000057816 */ /* 0x000fe200000000ff */
[----:B------:R-:W-:-:S04]  /*0100*/  IMAD.MOV.U32 R7, RZ, RZ, 0x1 ;  /* 0x00000001ff077424 */ /* 0x000fc800078e00ff */
[----:B0-----:R-:W-:-:S05]  /*0110*/  IMAD.WIDE R2, R5, 0x4, R2 ;  /* 0x0000000405027825 */ /* 0x001fca00078e0202 */
[----:B------:R-:W-:Y:S01]  /*0120*/  REDG.E.ADD.STRONG.GPU desc[UR4][R2.64+-0xc0], R7 ;  /* 0xffff40070200798e */ /* 0x000fe2000c12e104 */
[----:B------:R-:W-:Y:S05]  /*0130*/  EXIT ;  /* 0x000000000000794d */ /* 0x000fea0003800000 */
.L_x_0:
[----:B------:R-:W-:-:S00]  /*0140*/  BRA `(.L_x_0) ;  /* 0xfffffffc00fc7947 */ /* 0x000fc0000383ffff */
[----:B------:R-:W-:-:S00]  /*0150*/  NOP ;  /* 0x0000000000007918 */ /* 0x000fc00000000000 */
        /* <DEDUP_REMOVED lines=10> */
.L_x_2:


//--------------------- .text._Z9blankCallv       --------------------------
	.section	.text._Z9blankCallv,"ax",@progbits
	.align	128
        .global         _Z9blankCallv
        .type           _Z9blankCallv,@function
        .size           _Z9blankCallv,(.L_x_3 - _Z9blankCallv)
        .other          _Z9blankCallv,@"STO_CUDA_ENTRY STV_DEFAULT"
_Z9blankCallv:
.text._Z9blankCallv:
[----:B------:R-:W-:Y:S01]  /*0000*/  LDC R1, c[0x0][0x37c] ;  /* 0x0000df00ff017b82 */ /* 0x000fe20000000800 */
[----:B------:R-:W-:Y:S05]  /*0010*/  EXIT ;  /* 0x000000000000794d */ /* 0x000fea0003800000 */
.L_x_1:
        /* <DEDUP_REMOVED lines=14> */
.L_x_3:


//--------------------- .nv.shared.reserved.0     --------------------------
	.section	.nv.shared.reserved.0,"aw",@nobits
	.weak		__nv_reservedSMEM_offset_0_alias
	.size		__nv_reservedSMEM_offset_0_alias, 0, 64
	.other		__nv_reservedSMEM_offset_0_alias,@"STO_CUDA_RESERVED_SHARED STV_DEFAULT"
__nv_reservedSMEM_offset_0_alias:
	.zero		0
	.zero		64


//--------------------- .nv.constant0._Z16computeHistogramPcPi --------------------------
	.section	.nv.constant0._Z16computeHistogramPcPi,"a",@progbits
	.sectionflags	@""
	.align	4
.nv.constant0._Z16computeHistogramPcPi:
	.zero		912


//--------------------- .nv.constant0._Z9blankCallv --------------------------
	.section	.nv.constant0._Z9blankCallv,"a",@progbits
	.sectionflags	@""
	.align	4
.nv.constant0._Z9blankCallv:
	.zero		896


//--------------------- SYMBOLS --------------------------

	.type		.nv.reservedSmem.offset0,@object
	.size		.nv.reservedSmem.offset0,0x4
